//
// Generated by NVIDIA NVVM Compiler
//
// Compiler Build ID: CL-36424714
// Cuda compilation tools, release 13.0, V13.0.88
// Based on NVVM 20.0.0
//

.version 9.0
.target sm_100
.address_size 64

	// .globl	_Z3mapPfS_i
.func  (.param .b64 func_retval0) __internal_accurate_pow
(
	.param .b64 __internal_accurate_pow_param_0
)
;

.visible .entry _Z3mapPfS_i(
	.param .u64 .ptr .align 1 _Z3mapPfS_i_param_0,
	.param .u64 .ptr .align 1 _Z3mapPfS_i_param_1,
	.param .u32 _Z3mapPfS_i_param_2
)
{
	.reg .pred 	%p<14>;
	.reg .b32 	%r<23>;
	.reg .b32 	%f<4>;
	.reg .b64 	%rd<9>;
	.reg .b64 	%fd<18>;

	ld.param.u64 	%rd2, [_Z3mapPfS_i_param_0];
	ld.param.u64 	%rd1, [_Z3mapPfS_i_param_1];
	cvta.to.global.u64 	%rd3, %rd2;
	mov.u32 	%r5, %tid.x;
	mov.u32 	%r6, %ctaid.x;
	mov.u32 	%r7, %ntid.x;
	mad.lo.s32 	%r1, %r6, %r7, %r5;
	mul.wide.s32 	%rd4, %r1, 4;
	add.s64 	%rd5, %rd3, %rd4;
	ld.global.f32 	%f1, [%rd5];
	cvt.f64.f32 	%fd1, %f1;
	{
	.reg .b32 %temp; 
	mov.b64 	{%temp, %r2}, %fd1;
	}
	mov.f64 	%fd9, 0d4000000000000000;
	{
	.reg .b32 %temp; 
	mov.b64 	{%temp, %r8}, %fd9;
	}
	and.b32  	%r4, %r8, 2146435072;
	setp.eq.s32 	%p1, %r4, 1062207488;
	abs.f64 	%fd2, %fd1;
	{ // callseq 0, 0
	.param .b64 param0;
	st.param.f64 	[param0], %fd2;
	.param .b64 retval0;
	call.uni (retval0), 
	__internal_accurate_pow, 
	(
	param0
	);
	ld.param.f64 	%fd10, [retval0];
	} // callseq 0
	setp.lt.s32 	%p2, %r2, 0;
	neg.f64 	%fd12, %fd10;
	selp.f64 	%fd13, %fd12, %fd10, %p1;
	selp.f64 	%fd17, %fd13, %fd10, %p2;
	setp.neu.f32 	%p3, %f1, 0f00000000;
	@%p3 bra 	$L__BB0_2;
	setp.eq.s32 	%p4, %r4, 1062207488;
	selp.b32 	%r9, %r2, 0, %p4;
	setp.lt.s32 	%p5, %r8, 0;
	or.b32  	%r10, %r9, 2146435072;
	selp.b32 	%r11, %r10, %r9, %p5;
	mov.b32 	%r12, 0;
	mov.b64 	%fd17, {%r12, %r11};
$L__BB0_2:
	add.f64 	%fd14, %fd1, 0d4000000000000000;
	{
	.reg .b32 %temp; 
	mov.b64 	{%temp, %r13}, %fd14;
	}
	and.b32  	%r14, %r13, 2146435072;
	setp.ne.s32 	%p6, %r14, 2146435072;
	@%p6 bra 	$L__BB0_7;
	setp.num.f32 	%p7, %f1, %f1;
	@%p7 bra 	$L__BB0_5;
	mov.f64 	%fd15, 0d4000000000000000;
	add.rn.f64 	%fd17, %fd1, %fd15;
	bra.uni 	$L__BB0_7;
$L__BB0_5:
	setp.neu.f64 	%p8, %fd2, 0d7FF0000000000000;
	@%p8 bra 	$L__BB0_7;
	setp.lt.s32 	%p9, %r2, 0;
	setp.eq.s32 	%p10, %r4, 1062207488;
	setp.lt.s32 	%p11, %r8, 0;
	selp.b32 	%r16, 0, 2146435072, %p11;
	and.b32  	%r17, %r8, 2147483647;
	setp.ne.s32 	%p12, %r17, 1071644672;
	or.b32  	%r18, %r16, -2147483648;
	selp.b32 	%r19, %r18, %r16, %p12;
	selp.b32 	%r20, %r19, %r16, %p10;
	selp.b32 	%r21, %r20, %r16, %p9;
	mov.b32 	%r22, 0;
	mov.b64 	%fd17, {%r22, %r21};
$L__BB0_7:
	cvta.to.global.u64 	%rd6, %rd1;
	setp.eq.f32 	%p13, %f1, 0f3F800000;
	cvt.rn.f32.f64 	%f2, %fd17;
	selp.f32 	%f3, 0f3F800000, %f2, %p13;
	add.s64 	%rd8, %rd6, %rd4;
	st.global.f32 	[%rd8], %f3;
	ret;

}
.func  (.param .b64 func_retval0) __internal_accurate_pow(
	.param .b64 __internal_accurate_pow_param_0
)
{
	.reg .pred 	%p<8>;
	.reg .b32 	%r<49>;
	.reg .b32 	%f<3>;
	.reg .b64 	%fd<109>;

	ld.param.f64 	%fd10, [__internal_accurate_pow_param_0];
	{
	.reg .b32 %temp; 
	mov.b64 	{%temp, %r46}, %fd10;
	}
	{
	.reg .b32 %temp; 
	mov.b64 	{%r45, %temp}, %fd10;
	}
	shr.u32 	%r47, %r46, 20;
	setp.gt.u32 	%p1, %r46, 1048575;
	@%p1 bra 	$L__BB1_2;
	mul.f64 	%fd11, %fd10, 0d4350000000000000;
	{
	.reg .b32 %temp; 
	mov.b64 	{%temp, %r46}, %fd11;
	}
	{
	.reg .b32 %temp; 
	mov.b64 	{%r45, %temp}, %fd11;
	}
	shr.u32 	%r16, %r46, 20;
	add.s32 	%r47, %r16, -54;
$L__BB1_2:
	add.s32 	%r48, %r47, -1023;
	and.b32  	%r17, %r46, -2146435073;
	or.b32  	%r18, %r17, 1072693248;
	mov.b64 	%fd107, {%r45, %r18};
	setp.lt.u32 	%p2, %r18, 1073127583;
	@%p2 bra 	$L__BB1_4;
	{
	.reg .b32 %temp; 
	mov.b64 	{%r19, %temp}, %fd107;
	}
	{
	.reg .b32 %temp; 
	mov.b64 	{%temp, %r20}, %fd107;
	}
	add.s32 	%r21, %r20, -1048576;
	mov.b64 	%fd107, {%r19, %r21};
	add.s32 	%r48, %r47, -1022;
$L__BB1_4:
	add.f64 	%fd12, %fd107, 0dBFF0000000000000;
	add.f64 	%fd13, %fd107, 0d3FF0000000000000;
	rcp.approx.ftz.f64 	%fd14, %fd13;
	neg.f64 	%fd15, %fd13;
	fma.rn.f64 	%fd16, %fd15, %fd14, 0d3FF0000000000000;
	fma.rn.f64 	%fd17, %fd16, %fd16, %fd16;
	fma.rn.f64 	%fd18, %fd17, %fd14, %fd14;
	mul.f64 	%fd19, %fd12, %fd18;
	fma.rn.f64 	%fd20, %fd12, %fd18, %fd19;
	mul.f64 	%fd21, %fd20, %fd20;
	fma.rn.f64 	%fd22, %fd21, 0d3EB0F5FF7D2CAFE2, 0d3ED0F5D241AD3B5A;
	fma.rn.f64 	%fd23, %fd22, %fd21, 0d3EF3B20A75488A3F;
	fma.rn.f64 	%fd24, %fd23, %fd21, 0d3F1745CDE4FAECD5;
	fma.rn.f64 	%fd25, %fd24, %fd21, 0d3F3C71C7258A578B;
	fma.rn.f64 	%fd26, %fd25, %fd21, 0d3F6249249242B910;
	fma.rn.f64 	%fd27, %fd26, %fd21, 0d3F89999999999DFB;
	sub.f64 	%fd28, %fd12, %fd20;
	add.f64 	%fd29, %fd28, %fd28;
	neg.f64 	%fd30, %fd20;
	fma.rn.f64 	%fd31, %fd30, %fd12, %fd29;
	mul.f64 	%fd32, %fd18, %fd31;
	fma.rn.f64 	%fd33, %fd21, %fd27, 0d3FB5555555555555;
	mov.f64 	%fd34, 0d3FB5555555555555;
	sub.f64 	%fd35, %fd34, %fd33;
	fma.rn.f64 	%fd36, %fd21, %fd27, %fd35;
	add.f64 	%fd37, %fd36, 0dBC46A4CB00B9E7B0;
	add.f64 	%fd38, %fd33, %fd37;
	sub.f64 	%fd39, %fd33, %fd38;
	add.f64 	%fd40, %fd37, %fd39;
	mul.rn.f64 	%fd41, %fd20, %fd20;
	neg.f64 	%fd42, %fd41;
	fma.rn.f64 	%fd43, %fd20, %fd20, %fd42;
	{
	.reg .b32 %temp; 
	mov.b64 	{%r22, %temp}, %fd32;
	}
	{
	.reg .b32 %temp; 
	mov.b64 	{%temp, %r23}, %fd32;
	}
	add.s32 	%r24, %r23, 1048576;
	mov.b64 	%fd44, {%r22, %r24};
	fma.rn.f64 	%fd45, %fd20, %fd44, %fd43;
	mul.rn.f64 	%fd46, %fd41, %fd20;
	neg.f64 	%fd47, %fd46;
	fma.rn.f64 	%fd48, %fd41, %fd20, %fd47;
	fma.rn.f64 	%fd49, %fd41, %fd32, %fd48;
	fma.rn.f64 	%fd50, %fd45, %fd20, %fd49;
	mul.rn.f64 	%fd51, %fd38, %fd46;
	neg.f64 	%fd52, %fd51;
	fma.rn.f64 	%fd53, %fd38, %fd46, %fd52;
	fma.rn.f64 	%fd54, %fd38, %fd50, %fd53;
	fma.rn.f64 	%fd55, %fd40, %fd46, %fd54;
	add.f64 	%fd56, %fd51, %fd55;
	sub.f64 	%fd57, %fd51, %fd56;
	add.f64 	%fd58, %fd55, %fd57;
	add.f64 	%fd59, %fd20, %fd56;
	sub.f64 	%fd60, %fd20, %fd59;
	add.f64 	%fd61, %fd56, %fd60;
	add.f64 	%fd62, %fd58, %fd61;
	add.f64 	%fd63, %fd32, %fd62;
	add.f64 	%fd64, %fd59, %fd63;
	sub.f64 	%fd65, %fd59, %fd64;
	add.f64 	%fd66, %fd63, %fd65;
	xor.b32  	%r25, %r48, -2147483648;
	mov.b32 	%r26, 1127219200;
	mov.b64 	%fd67, {%r25, %r26};
	mov.b32 	%r27, -2147483648;
	mov.b64 	%fd68, {%r27, %r26};
	sub.f64 	%fd69, %fd67, %fd68;
	fma.rn.f64 	%fd70, %fd69, 0d3FE62E42FEFA39EF, %fd64;
	fma.rn.f64 	%fd71, %fd69, 0dBFE62E42FEFA39EF, %fd70;
	sub.f64 	%fd72, %fd71, %fd64;
	sub.f64 	%fd73, %fd66, %fd72;
	fma.rn.f64 	%fd74, %fd69, 0d3C7ABC9E3B39803F, %fd73;
	add.f64 	%fd75, %fd70, %fd74;
	sub.f64 	%fd76, %fd70, %fd75;
	add.f64 	%fd77, %fd74, %fd76;
	mov.f64 	%fd78, 0d4000000000000000;
	{
	.reg .b32 %temp; 
	mov.b64 	{%temp, %r28}, %fd78;
	}
	{
	.reg .b32 %temp; 
	mov.b64 	{%r29, %temp}, %fd78;
	}
	shl.b32 	%r30, %r28, 1;
	setp.gt.u32 	%p3, %r30, -33554433;
	and.b32  	%r31, %r28, -15728641;
	selp.b32 	%r32, %r31, %r28, %p3;
	mov.b64 	%fd79, {%r29, %r32};
	mul.rn.f64 	%fd80, %fd75, %fd79;
	neg.f64 	%fd81, %fd80;
	fma.rn.f64 	%fd82, %fd75, %fd79, %fd81;
	fma.rn.f64 	%fd83, %fd77, %fd79, %fd82;
	add.f64 	%fd4, %fd80, %fd83;
	sub.f64 	%fd84, %fd80, %fd4;
	add.f64 	%fd5, %fd83, %fd84;
	fma.rn.f64 	%fd85, %fd4, 0d3FF71547652B82FE, 0d4338000000000000;
	{
	.reg .b32 %temp; 
	mov.b64 	{%r13, %temp}, %fd85;
	}
	mov.f64 	%fd86, 0dC338000000000000;
	add.rn.f64 	%fd87, %fd85, %fd86;
	fma.rn.f64 	%fd88, %fd87, 0dBFE62E42FEFA39EF, %fd4;
	fma.rn.f64 	%fd89, %fd87, 0dBC7ABC9E3B39803F, %fd88;
	fma.rn.f64 	%fd90, %fd89, 0d3E5ADE1569CE2BDF, 0d3E928AF3FCA213EA;
	fma.rn.f64 	%fd91, %fd90, %fd89, 0d3EC71DEE62401315;
	fma.rn.f64 	%fd92, %fd91, %fd89, 0d3EFA01997C89EB71;
	fma.rn.f64 	%fd93, %fd92, %fd89, 0d3F2A01A014761F65;
	fma.rn.f64 	%fd94, %fd93, %fd89, 0d3F56C16C1852B7AF;
	fma.rn.f64 	%fd95, %fd94, %fd89, 0d3F81111111122322;
	fma.rn.f64 	%fd96, %fd95, %fd89, 0d3FA55555555502A1;
	fma.rn.f64 	%fd97, %fd96, %fd89, 0d3FC5555555555511;
	fma.rn.f64 	%fd98, %fd97, %fd89, 0d3FE000000000000B;
	fma.rn.f64 	%fd99, %fd98, %fd89, 0d3FF0000000000000;
	fma.rn.f64 	%fd100, %fd99, %fd89, 0d3FF0000000000000;
	{
	.reg .b32 %temp; 
	mov.b64 	{%r14, %temp}, %fd100;
	}
	{
	.reg .b32 %temp; 
	mov.b64 	{%temp, %r15}, %fd100;
	}
	shl.b32 	%r33, %r13, 20;
	add.s32 	%r34, %r33, %r15;
	mov.b64 	%fd108, {%r14, %r34};
	{
	.reg .b32 %temp; 
	mov.b64 	{%temp, %r35}, %fd4;
	}
	mov.b32 	%f2, %r35;
	abs.f32 	%f1, %f2;
	setp.lt.f32 	%p4, %f1, 0f4086232B;
	@%p4 bra 	$L__BB1_7;
	setp.lt.f64 	%p5, %fd4, 0d0000000000000000;
	add.f64 	%fd101, %fd4, 0d7FF0000000000000;
	selp.f64 	%fd108, 0d0000000000000000, %fd101, %p5;
	setp.geu.f32 	%p6, %f1, 0f40874800;
	@%p6 bra 	$L__BB1_7;
	shr.u32 	%r36, %r13, 31;
	add.s32 	%r37, %r13, %r36;
	shr.s32 	%r38, %r37, 1;
	shl.b32 	%r39, %r38, 20;
	add.s32 	%r40, %r15, %r39;
	mov.b64 	%fd102, {%r14, %r40};
	sub.s32 	%r41, %r13, %r38;
	shl.b32 	%r42, %r41, 20;
	add.s32 	%r43, %r42, 1072693248;
	mov.b32 	%r44, 0;
	mov.b64 	%fd103, {%r44, %r43};
	mul.f64 	%fd108, %fd103, %fd102;
$L__BB1_7:
	abs.f64 	%fd104, %fd108;
	setp.eq.f64 	%p7, %fd104, 0d7FF0000000000000;
	fma.rn.f64 	%fd105, %fd108, %fd5, %fd108;
	selp.f64 	%fd106, %fd108, %fd105, %p7;
	st.param.f64 	[func_retval0], %fd106;
	ret;

}


// ===== COMPILED SASS (sm_100) =====

	.target	sm_100

	.elftype	@"ET_EXEC"


//--------------------- .note.nv.tkinfo           --------------------------
	.section	.note.nv.tkinfo,"",@"SHT_NOTE"
	.sectionflags	@"SHF_NOTE_NV_TKINFO"
	.tkinfo
        /*0018*/ 	.word	0x00000002
        /*0030*/ 	.string	""
        /*0030*/ 	.string	"ptxas"
        /*0030*/ 	.string	"Cuda compilation tools, release 13.0, V13.0.88"
        /*0030*/ 	.string	"Build cuda_13.0.r13.0/compiler.36424714_0"
        /*0030*/ 	.string	"-arch sm_100 -m 64 "



//--------------------- .note.nv.cuinfo           --------------------------
	.section	.note.nv.cuinfo,"",@"SHT_NOTE"
	.sectionflags	@"SHF_NOTE_NV_CUINFO"
        /*0018*/ 	.short	0x0002
        /*001a*/ 	.short	0x0064
        /*001c*/ 	.short	0x0082
	.zero		2


//--------------------- .nv.info                  --------------------------
	.section	.nv.info,"",@"SHT_CUDA_INFO"
	.align	4


	//----- nvinfo : EIATTR_REGCOUNT
	.align		4
        /*0000*/ 	.byte	0x04, 0x2f
        /*0002*/ 	.short	(.L_1 - .L_0)
	.align		4
.L_0:
        /*0004*/ 	.word	index@(_Z3mapPfS_i)
        /*0008*/ 	.word	0x0000001e


	//----- nvinfo : EIATTR_FRAME_SIZE
	.align		4
.L_1:
        /*000c*/ 	.byte	0x04, 0x11
        /*000e*/ 	.short	(.L_3 - .L_2)
	.align		4
.L_2:
        /*0010*/ 	.word	index@($_Z3mapPfS_i$__internal_accurate_pow)
        /*0014*/ 	.word	0x00000000


	//----- nvinfo : EIATTR_FRAME_SIZE
	.align		4
.L_3:
        /*0018*/ 	.byte	0x04, 0x11
        /*001a*/ 	.short	(.L_5 - .L_4)
	.align		4
.L_4:
        /*001c*/ 	.word	index@(_Z3mapPfS_i)
        /*0020*/ 	.word	0x00000000


	//----- nvinfo : EIATTR_MIN_STACK_SIZE
	.align		4
.L_5:
        /*0024*/ 	.byte	0x04, 0x12
        /*0026*/ 	.short	(.L_7 - .L_6)
	.align		4
.L_6:
        /*0028*/ 	.word	index@(_Z3mapPfS_i)
        /*002c*/ 	.word	0x00000000
.L_7:


//--------------------- .nv.compat                --------------------------
	.section	.nv.compat,"",@"SHT_CUDA_COMPAT_INFO"
	.align	4
        /*0000*/ 	.byte	0x02, 0x09, 0x00, 0x00, 0x02, 0x02, 0x01, 0x00, 0x02, 0x05, 0x05, 0x00, 0x03, 0x07, 0x01, 0x01
        /*0010*/ 	.byte	0x02, 0x03, 0x00, 0x00, 0x02, 0x06, 0x01, 0x00, 0x04, 0x0b, 0x08, 0x00, 0x01, 0x00, 0x00, 0x00
        /*0020*/ 	.byte	0x00, 0x00, 0x00, 0x00


//--------------------- .nv.info._Z3mapPfS_i      --------------------------
	.section	.nv.info._Z3mapPfS_i,"",@"SHT_CUDA_INFO"
	.sectionflags	@""
	.align	4


	//----- nvinfo : EIATTR_CUDA_API_VERSION
	.align		4
        /*0000*/ 	.byte	0x04, 0x37
        /*0002*/ 	.short	(.L_9 - .L_8)
.L_8:
        /*0004*/ 	.word	0x00000082


	//----- nvinfo : EIATTR_KPARAM_INFO
	.align		4
.L_9:
        /*0008*/ 	.byte	0x04, 0x17
        /*000a*/ 	.short	(.L_11 - .L_10)
.L_10:
        /*000c*/ 	.word	0x00000000
        /*0010*/ 	.short	0x0002
        /*0012*/ 	.short	0x0010
        /*0014*/ 	.byte	0x00, 0xf0, 0x11, 0x00


	//----- nvinfo : EIATTR_KPARAM_INFO
	.align		4
.L_11:
        /*0018*/ 	.byte	0x04, 0x17
        /*001a*/ 	.short	(.L_13 - .L_12)
.L_12:
        /*001c*/ 	.word	0x00000000
        /*0020*/ 	.short	0x0001
        /*0022*/ 	.short	0x0008
        /*0024*/ 	.byte	0x00, 0xf5, 0x21, 0x00


	//----- nvinfo : EIATTR_KPARAM_INFO
	.align		4
.L_13:
        /*0028*/ 	.byte	0x04, 0x17
        /*002a*/ 	.short	(.L_15 - .L_14)
.L_14:
        /*002c*/ 	.word	0x00000000
        /*0030*/ 	.short	0x0000
        /*0032*/ 	.short	0x0000
        /*0034*/ 	.byte	0x00, 0xf5, 0x21, 0x00


	//----- nvinfo : EIATTR_SPARSE_MMA_MASK
	.align		4
.L_15:
        /*0038*/ 	.byte	0x03, 0x50
        /*003a*/ 	.short	0x0000


	//----- nvinfo : EIATTR_MAXREG_COUNT
	.align		4
        /*003c*/ 	.byte	0x03, 0x1b
        /*003e*/ 	.short	0x00ff


	//----- nvinfo : EIATTR_MERCURY_ISA_VERSION
	.align		4
        /*0040*/ 	.byte	0x03, 0x5f
        /*0042*/ 	.short	0x0101


	//----- nvinfo : EIATTR_VRC_CTA_INIT_COUNT
	.align		4
        /*0044*/ 	.byte	0x02, 0x4a
	.zero		1
	.zero		1


	//----- nvinfo : EIATTR_EXIT_INSTR_OFFSETS
	.align		4
        /*0048*/ 	.byte	0x04, 0x1c
        /*004a*/ 	.short	(.L_17 - .L_16)


	//   ....[0]....
.L_16:
        /*004c*/ 	.word	0x00000240


	//----- nvinfo : EIATTR_CRS_STACK_SIZE
	.align		4
.L_17:
        /*0050*/ 	.byte	0x04, 0x1e
        /*0052*/ 	.short	(.L_19 - .L_18)
.L_18:
        /*0054*/ 	.word	0x00000000


	//----- nvinfo : EIATTR_CBANK_PARAM_SIZE
	.align		4
.L_19:
        /*0058*/ 	.byte	0x03, 0x19
        /*005a*/ 	.short	0x0014


	//----- nvinfo : EIATTR_PARAM_CBANK
	.align		4
        /*005c*/ 	.byte	0x04, 0x0a
        /*005e*/ 	.short	(.L_21 - .L_20)
	.align		4
.L_20:
        /*0060*/ 	.word	index@(.nv.constant0._Z3mapPfS_i)
        /*0064*/ 	.short	0x0380
        /*0066*/ 	.short	0x0014


	//----- nvinfo : EIATTR_SW_WAR
	.align		4
.L_21:
        /*0068*/ 	.byte	0x04, 0x36
        /*006a*/ 	.short	(.L_23 - .L_22)
.L_22:
        /*006c*/ 	.word	0x00000008
.L_23:


//--------------------- .nv.callgraph             --------------------------
	.section	.nv.callgraph,"",@"SHT_CUDA_CALLGRAPH"
	.align	4
	.sectionentsize	8
	.align		4
        /*0000*/ 	.word	0x00000000
	.align		4
        /*0004*/ 	.word	0xffffffff
	.align		4
        /*0008*/ 	.word	0x00000000
	.align		4
        /*000c*/ 	.word	0xfffffffe
	.align		4
        /*0010*/ 	.word	0x00000000
	.align		4
        /*0014*/ 	.word	0xfffffffd
	.align		4
        /*0018*/ 	.word	0x00000000
	.align		4
        /*001c*/ 	.word	0xfffffffc


//--------------------- .text._Z3mapPfS_i         --------------------------
	.section	.text._Z3mapPfS_i,"ax",@progbits
	.align	128
        .global         _Z3mapPfS_i
        .type           _Z3mapPfS_i,@function
        .size           _Z3mapPfS_i,(.L_x_5 - _Z3mapPfS_i)
        .other          _Z3mapPfS_i,@"STO_CUDA_ENTRY STV_DEFAULT"
_Z3mapPfS_i:
.text._Z3mapPfS_i:
[----:B------:R-:W-:Y:S01]  /*0000*/  LDC R1, c[0x0][0x37c] ;  /* 0x0000df00ff017b82 */ /* 0x000fe20000000800 */
[----:B------:R-:W0:Y:S07]  /*0010*/  S2R R2, SR_TID.X ;  /* 0x0000000000027919 */ /* 0x000e2e0000002100 */
[----:B------:R-:W0:Y:S01]  /*0020*/  S2UR UR6, SR_CTAID.X ;  /* 0x00000000000679c3 */ /* 0x000e220000002500 */
[----:B------:R-:W1:Y:S07]  /*0030*/  LDCU.64 UR4, c[0x0][0x358] ;  /* 0x00006b00ff0477ac */ /* 0x000e6e0008000a00 */
[----:B------:R-:W0:Y:S08]  /*0040*/  LDC R3, c[0x0][0x360] ;  /* 0x0000d800ff037b82 */ /* 0x000e300000000800 */
[----:B------:R-:W2:Y:S01]  /*0050*/  LDC.64 R6, c[0x0][0x380] ;  /* 0x0000e000ff067b82 */ /* 0x000ea20000000a00 */
[----:B0-----:R-:W-:-:S04]  /*0060*/  IMAD R2, R3, UR6, R2 ;  /* 0x0000000603027c24 */ /* 0x001fc8000f8e0202 */
[----:B--2---:R-:W-:-:S05]  /*0070*/  IMAD.WIDE R6, R2, 0x4, R6 ;  /* 0x0000000402067825 */ /* 0x004fca00078e0206 */
[----:B-1----:R-:W2:Y:S01]  /*0080*/  LDG.E R3, desc[UR4][R6.64] ;  /* 0x0000000406037981 */ /* 0x002ea2000c1e1900 */
[----:B------:R-:W-:Y:S01]  /*0090*/  BSSY.RECONVERGENT B0, `(.L_x_0) ;  /* 0x0000004000007945 */ /* 0x000fe20003800200 */
[----:B------:R-:W-:Y:S01]  /*00a0*/  MOV R0, 0xd0 ;  /* 0x000000d000007802 */ /* 0x000fe20000000f00 */
[----:B--2---:R0:W1:Y:S06]  /*00b0*/  F2F.F64.F32 R4, R3 ;  /* 0x0000000300047310 */ /* 0x00406c0000201800 */
[----:B01----:R-:W-:Y:S05]  /*00c0*/  CALL.REL.NOINC `($_Z3mapPfS_i$__internal_accurate_pow) ;  /* 0x0000000000607944 */ /* 0x003fea0003c00000 */
[----:B------:R-:W-:Y:S05]  /*00d0*/  BSYNC.RECONVERGENT B0 ;  /* 0x0000000000007941 */ /* 0x000fea0003800200 */
.L_x_0:
[----:B------:R-:W-:Y:S01]  /*00e0*/  DADD R6, R4, 2 ;  /* 0x4000000004067429 */ /* 0x000fe20000000000 */
[----:B------:R-:W0:Y:S01]  /*00f0*/  LDC.64 R8, c[0x0][0x388] ;  /* 0x0000e200ff087b82 */ /* 0x000e220000000a00 */
[----:B------:R-:W-:Y:S01]  /*0100*/  FSETP.NEU.AND P0, PT, R3, RZ, PT ;  /* 0x000000ff0300720b */ /* 0x000fe20003f0d000 */
[----:B------:R-:W-:Y:S07]  /*0110*/  BSSY.RECONVERGENT B0, `(.L_x_1) ;  /* 0x000000d000007945 */ /* 0x000fee0003800200 */
[----:B------:R-:W-:Y:S01]  /*0120*/  LOP3.LUT R6, R7, 0x7ff00000, RZ, 0xc0, !PT ;  /* 0x7ff0000007067812 */ /* 0x000fe200078ec0ff */
[----:B------:R-:W-:-:S03]  /*0130*/  IMAD.MOV.U32 R7, RZ, RZ, R11 ;  /* 0x000000ffff077224 */ /* 0x000fc600078e000b */
[----:B------:R-:W-:Y:S01]  /*0140*/  ISETP.NE.AND P1, PT, R6, 0x7ff00000, PT ;  /* 0x7ff000000600780c */ /* 0x000fe20003f25270 */
[----:B------:R-:W-:Y:S01]  /*0150*/  IMAD.MOV.U32 R6, RZ, RZ, R10 ;  /* 0x000000ffff067224 */ /* 0x000fe200078e000a */
[----:B------:R-:W-:-:S11]  /*0160*/  @!P0 CS2R R6, SRZ ;  /* 0x0000000000068805 */ /* 0x000fd6000001ff00 */
[----:B------:R-:W-:Y:S05]  /*0170*/  @P1 BRA `(.L_x_2) ;  /* 0x0000000000181947 */ /* 0x000fea0003800000 */
[----:B------:R-:W-:-:S13]  /*0180*/  FSETP.NAN.AND P0, PT, R3, R3, PT ;  /* 0x000000030300720b */ /* 0x000fda0003f08000 */
[----:B------:R-:W-:Y:S01]  /*0190*/  @P0 DADD R6, R4, 2 ;  /* 0x4000000004060429 */ /* 0x000fe20000000000 */
[----:B------:R-:W-:Y:S10]  /*01a0*/  @P0 BRA `(.L_x_2) ;  /* 0x00000000000c0947 */ /* 0x000ff40003800000 */
[----:B------:R-:W-:-:S14]  /*01b0*/  DSETP.NEU.AND P0, PT, |R4|, +INF , PT ;  /* 0x7ff000000400742a */ /* 0x000fdc0003f0d200 */
[----:B------:R-:W-:Y:S02]  /*01c0*/  @!P0 IMAD.MOV.U32 R6, RZ, RZ, 0x0 ;  /* 0x00000000ff068424 */ /* 0x000fe400078e00ff */
[----:B------:R-:W-:-:S07]  /*01d0*/  @!P0 IMAD.MOV.U32 R7, RZ, RZ, 0x7ff00000 ;  /* 0x7ff00000ff078424 */ /* 0x000fce00078e00ff */
.L_x_2:
[----:B------:R-:W-:Y:S05]  /*01e0*/  BSYNC.RECONVERGENT B0 ;  /* 0x0000000000007941 */ /* 0x000fea0003800200 */
.L_x_1:
[----:B------:R-:W1:Y:S01]  /*01f0*/  F2F.F32.F64 R6, R6 ;  /* 0x0000000600067310 */ /* 0x000e620000301000 */
[----:B------:R-:W-:Y:S01]  /*0200*/  FSETP.NEU.AND P0, PT, R3, 1, PT ;  /* 0x3f8000000300780b */ /* 0x000fe20003f0d000 */
[----:B0-----:R-:W-:-:S03]  /*0210*/  IMAD.WIDE R2, R2, 0x4, R8 ;  /* 0x0000000402027825 */ /* 0x001fc600078e0208 */
[----:B-1----:R-:W-:-:S05]  /*0220*/  FSEL R5, R6, 1, P0 ;  /* 0x3f80000006057808 */ /* 0x002fca0000000000 */
[----:B------:R-:W-:Y:S01]  /*0230*/  STG.E desc[UR4][R2.64], R5 ;  /* 0x0000000502007986 */ /* 0x000fe2000c101904 */
[----:B------:R-:W-:Y:S05]  /*0240*/  EXIT ;  /* 0x000000000000794d */ /* 0x000fea0003800000 */
        .type           $_Z3mapPfS_i$__internal_accurate_pow,@function
        .size           $_Z3mapPfS_i$__internal_accurate_pow,(.L_x_5 - $_Z3mapPfS_i$__internal_accurate_pow)
$_Z3mapPfS_i$__internal_accurate_pow:
[----:B------:R-:W-:Y:S01]  /*0250*/  DADD R6, -RZ, |R4| ;  /* 0x00000000ff067229 */ /* 0x000fe20000000504 */
[----:B------:R-:W-:Y:S01]  /*0260*/  MOV R20, RZ ;  /* 0x000000ff00147202 */ /* 0x000fe20000000f00 */
[----:B------:R-:W-:Y:S01]  /*0270*/  IMAD.MOV.U32 R18, RZ, RZ, 0x41ad3b5a ;  /* 0x41ad3b5aff127424 */ /* 0x000fe200078e00ff */
[----:B------:R-:W-:Y:S01]  /*0280*/  UMOV UR6, 0x7d2cafe2 ;  /* 0x7d2cafe200067882 */ /* 0x000fe20000000000 */
[----:B------:R-:W-:Y:S01]  /*0290*/  IMAD.MOV.U32 R19, RZ, RZ, 0x3ed0f5d2 ;  /* 0x3ed0f5d2ff137424 */ /* 0x000fe200078e00ff */
[----:B------:R-:W-:Y:S01]  /*02a0*/  UMOV UR7, 0x3eb0f5ff ;  /* 0x3eb0f5ff00077882 */ /* 0x000fe20000000000 */
[----:B------:R-:W-:Y:S01]  /*02b0*/  UMOV UR8, 0x3b39803f ;  /* 0x3b39803f00087882 */ /* 0x000fe20000000000 */
[----:B------:R-:W-:-:S03]  /*02c0*/  UMOV UR9, 0x3c7abc9e ;  /* 0x3c7abc9e00097882 */ /* 0x000fc60000000000 */
[----:B------:R-:W-:Y:S01]  /*02d0*/  ISETP.GT.U32.AND P0, PT, R7, 0xfffff, PT ;  /* 0x000fffff0700780c */ /* 0x000fe20003f04070 */
[----:B------:R-:W-:-:S12]  /*02e0*/  IMAD.MOV.U32 R10, RZ, RZ, R7 ;  /* 0x000000ffff0a7224 */ /* 0x000fd800078e0007 */
[----:B------:R-:W-:-:S10]  /*02f0*/  @!P0 DMUL R8, R6, 1.80143985094819840000e+16 ;  /* 0x4350000006088828 */ /* 0x000fd40000000000 */
[----:B------:R-:W-:Y:S01]  /*0300*/  @!P0 MOV R10, R9 ;  /* 0x00000009000a8202 */ /* 0x000fe20000000f00 */
[----:B------:R-:W-:-:S03]  /*0310*/  @!P0 IMAD.MOV.U32 R6, RZ, RZ, R8 ;  /* 0x000000ffff068224 */ /* 0x000fc600078e0008 */
[----:B------:R-:W-:Y:S01]  /*0320*/  LOP3.LUT R10, R10, 0x800fffff, RZ, 0xc0, !PT ;  /* 0x800fffff0a0a7812 */ /* 0x000fe200078ec0ff */
[----:B------:R-:W-:Y:S01]  /*0330*/  IMAD.MOV.U32 R14, RZ, RZ, R6 ;  /* 0x000000ffff0e7224 */ /* 0x000fe200078e0006 */
[----:B------:R-:W-:Y:S02]  /*0340*/  SHF.R.U32.HI R6, RZ, 0x14, R7 ;  /* 0x00000014ff067819 */ /* 0x000fe40000011607 */
[----:B------:R-:W-:Y:S02]  /*0350*/  LOP3.LUT R15, R10, 0x3ff00000, RZ, 0xfc, !PT ;  /* 0x3ff000000a0f7812 */ /* 0x000fe400078efcff */
[----:B------:R-:W-:Y:S02]  /*0360*/  @!P0 LEA.HI R6, R9, 0xffffffca, RZ, 0xc ;  /* 0xffffffca09068811 */ /* 0x000fe400078f60ff */
[----:B------:R-:W-:Y:S02]  /*0370*/  ISETP.GE.U32.AND P1, PT, R15, 0x3ff6a09f, PT ;  /* 0x3ff6a09f0f00780c */ /* 0x000fe40003f26070 */
[----:B------:R-:W-:-:S11]  /*0380*/  IADD3 R7, PT, PT, R6, -0x3ff, RZ ;  /* 0xfffffc0106077810 */ /* 0x000fd60007ffe0ff */
[----:B------:R-:W-:Y:S02]  /*0390*/  @P1 VIADD R11, R15, 0xfff00000 ;  /* 0xfff000000f0b1836 */ /* 0x000fe40000000000 */
[----:B------:R-:W-:Y:S02]  /*03a0*/  @P1 VIADD R7, R6, 0xfffffc02 ;  /* 0xfffffc0206071836 */ /* 0x000fe40000000000 */
[----:B------:R-:W-:-:S03]  /*03b0*/  @P1 IMAD.MOV.U32 R15, RZ, RZ, R11 ;  /* 0x000000ffff0f1224 */ /* 0x000fc600078e000b */
[----:B------:R-:W-:Y:S01]  /*03c0*/  LOP3.LUT R6, R7, 0x80000000, RZ, 0x3c, !PT ;  /* 0x8000000007067812 */ /* 0x000fe200078e3cff */
[----:B------:R-:W-:Y:S02]  /*03d0*/  IMAD.MOV.U32 R7, RZ, RZ, 0x43300000 ;  /* 0x43300000ff077424 */ /* 0x000fe400078e00ff */
[C---:B------:R-:W-:Y:S02]  /*03e0*/  DADD R12, R14.reuse, 1 ;  /* 0x3ff000000e0c7429 */ /* 0x040fe40000000000 */
[----:B------:R-:W-:-:S04]  /*03f0*/  DADD R14, R14, -1 ;  /* 0xbff000000e0e7429 */ /* 0x000fc80000000000 */
[----:B------:R-:W0:Y:S02]  /*0400*/  MUFU.RCP64H R21, R13 ;  /* 0x0000000d00157308 */ /* 0x000e240000001800 */
[----:B0-----:R-:W-:-:S08]  /*0410*/  DFMA R10, -R12, R20, 1 ;  /* 0x3ff000000c0a742b */ /* 0x001fd00000000114 */
[----:B------:R-:W-:-:S08]  /*0420*/  DFMA R10, R10, R10, R10 ;  /* 0x0000000a0a0a722b */ /* 0x000fd0000000000a */
[----:B------:R-:W-:-:S08]  /*0430*/  DFMA R20, R20, R10, R20 ;  /* 0x0000000a1414722b */ /* 0x000fd00000000014 */
[----:B------:R-:W-:-:S08]  /*0440*/  DMUL R10, R14, R20 ;  /* 0x000000140e0a7228 */ /* 0x000fd00000000000 */
[----:B------:R-:W-:-:S08]  /*0450*/  DFMA R10, R14, R20, R10 ;  /* 0x000000140e0a722b */ /* 0x000fd0000000000a */
[-C--:B------:R-:W-:Y:S02]  /*0460*/  DMUL R16, R10, R10.reuse ;  /* 0x0000000a0a107228 */ /* 0x080fe40000000000 */
[----:B------:R-:W-:Y:S02]  /*0470*/  DADD R22, R14, -R10 ;  /* 0x000000000e167229 */ /* 0x000fe4000000080a */
[----:B------:R-:W-:-:S04]  /*0480*/  DMUL R26, R10, R10 ;  /* 0x0000000a0a1a7228 */ /* 0x000fc80000000000 */
[----:B------:R-:W-:Y:S01]  /*0490*/  DFMA R12, R16, UR6, R18 ;  /* 0x00000006100c7c2b */ /* 0x000fe20008000012 */
[----:B------:R-:W-:Y:S01]  /*04a0*/  UMOV UR6, 0x75488a3f ;  /* 0x75488a3f00067882 */ /* 0x000fe20000000000 */
[----:B------:R-:W-:Y:S01]  /*04b0*/  UMOV UR7, 0x3ef3b20a ;  /* 0x3ef3b20a00077882 */ /* 0x000fe20000000000 */
[----:B------:R-:W-:-:S05]  /*04c0*/  DADD R22, R22, R22 ;  /* 0x0000000016167229 */ /* 0x000fca0000000016 */
[----:B------:R-:W-:Y:S01]  /*04d0*/  DFMA R12, R16, R12, UR6 ;  /* 0x00000006100c7e2b */ /* 0x000fe2000800000c */
[----:B------:R-:W-:Y:S01]  /*04e0*/  UMOV UR6, 0xe4faecd5 ;  /* 0xe4faecd500067882 */ /* 0x000fe20000000000 */
[----:B------:R-:W-:Y:S01]  /*04f0*/  UMOV UR7, 0x3f1745cd ;  /* 0x3f1745cd00077882 */ /* 0x000fe20000000000 */
[----:B------:R-:W-:-:S05]  /*0500*/  DFMA R14, R14, -R10, R22 ;  /* 0x8000000a0e0e722b */ /* 0x000fca0000000016 */
[----:B------:R-:W-:Y:S01]  /*0510*/  DFMA R12, R16, R12, UR6 ;  /* 0x00000006100c7e2b */ /* 0x000fe2000800000c */
[----:B------:R-:W-:Y:S01]  /*0520*/  UMOV UR6, 0x258a578b ;  /* 0x258a578b00067882 */ /* 0x000fe20000000000 */
[----:B------:R-:W-:Y:S01]  /*0530*/  UMOV UR7, 0x3f3c71c7 ;  /* 0x3f3c71c700077882 */ /* 0x000fe20000000000 */
[----:B------:R-:W-:Y:S02]  /*0540*/  DMUL R14, R20, R14 ;  /* 0x0000000e140e7228 */ /* 0x000fe40000000000 */
[----:B------:R-:W-:-:S03]  /*0550*/  DFMA R20, R10, R10, -R26 ;  /* 0x0000000a0a14722b */ /* 0x000fc6000000081a */
[----:B------:R-:W-:Y:S01]  /*0560*/  DFMA R12, R16, R12, UR6 ;  /* 0x00000006100c7e2b */ /* 0x000fe2000800000c */
[----:B------:R-:W-:Y:S01]  /*0570*/  UMOV UR6, 0x9242b910 ;  /* 0x9242b91000067882 */ /* 0x000fe20000000000 */
[----:B------:R-:W-:-:S06]  /*0580*/  UMOV UR7, 0x3f624924 ;  /* 0x3f62492400077882 */ /* 0x000fcc0000000000 */
[----:B------:R-:W-:Y:S01]  /*0590*/  DFMA R12, R16, R12, UR6 ;  /* 0x00000006100c7e2b */ /* 0x000fe2000800000c */
[----:B------:R-:W-:Y:S01]  /*05a0*/  UMOV UR6, 0x99999dfb ;  /* 0x99999dfb00067882 */ /* 0x000fe20000000000 */
[----:B------:R-:W-:-:S06]  /*05b0*/  UMOV UR7, 0x3f899999 ;  /* 0x3f89999900077882 */ /* 0x000fcc0000000000 */
[----:B------:R-:W-:Y:S01]  /*05c0*/  DFMA R18, R16, R12, UR6 ;  /* 0x0000000610127e2b */ /* 0x000fe2000800000c */
[----:B------:R-:W-:Y:S01]  /*05d0*/  UMOV UR6, 0x55555555 ;  /* 0x5555555500067882 */ /* 0x000fe20000000000 */
[----:B------:R-:W-:-:S06]  /*05e0*/  UMOV UR7, 0x3fb55555 ;  /* 0x3fb5555500077882 */ /* 0x000fcc0000000000 */
[----:B------:R-:W-:-:S08]  /*05f0*/  DFMA R12, R16, R18, UR6 ;  /* 0x00000006100c7e2b */ /* 0x000fd00008000012 */
[----:B------:R-:W-:Y:S01]  /*0600*/  DADD R22, -R12, UR6 ;  /* 0x000000060c167e29 */ /* 0x000fe20008000100 */
[----:B------:R-:W-:Y:S01]  /*0610*/  UMOV UR6, 0xb9e7b0 ;  /* 0x00b9e7b000067882 */ /* 0x000fe20000000000 */
[----:B------:R-:W-:-:S06]  /*0620*/  UMOV UR7, 0x3c46a4cb ;  /* 0x3c46a4cb00077882 */ /* 0x000fcc0000000000 */
[----:B------:R-:W-:Y:S02]  /*0630*/  DFMA R18, R16, R18, R22 ;  /* 0x000000121012722b */ /* 0x000fe40000000016 */
[----:B------:R-:W-:Y:S01]  /*0640*/  DMUL R16, R10, R26 ;  /* 0x0000001a0a107228 */ /* 0x000fe20000000000 */
[----:B------:R-:W-:Y:S02]  /*0650*/  VIADD R23, R15, 0x100000 ;  /* 0x001000000f177836 */ /* 0x000fe40000000000 */
[----:B------:R-:W-:-:S03]  /*0660*/  IMAD.MOV.U32 R22, RZ, RZ, R14 ;  /* 0x000000ffff167224 */ /* 0x000fc600078e000e */
[----:B------:R-:W-:Y:S01]  /*0670*/  DADD R18, R18, -UR6 ;  /* 0x8000000612127e29 */ /* 0x000fe20008000000 */
[----:B------:R-:W-:Y:S01]  /*0680*/  UMOV UR6, 0x80000000 ;  /* 0x8000000000067882 */ /* 0x000fe20000000000 */
[C---:B------:R-:W-:Y:S01]  /*0690*/  DFMA R24, R10.reuse, R26, -R16 ;  /* 0x0000001a0a18722b */ /* 0x040fe20000000810 */
[----:B------:R-:W-:Y:S01]  /*06a0*/  UMOV UR7, 0x43300000 ;  /* 0x4330000000077882 */ /* 0x000fe20000000000 */
[----:B------:R-:W-:-:S04]  /*06b0*/  DFMA R20, R10, R22, R20 ;  /* 0x000000160a14722b */ /* 0x000fc80000000014 */
[----:B------:R-:W-:Y:S02]  /*06c0*/  DADD R22, R12, R18 ;  /* 0x000000000c167229 */ /* 0x000fe40000000012 */
[----:B------:R-:W-:-:S06]  /*06d0*/  DFMA R24, R14, R26, R24 ;  /* 0x0000001a0e18722b */ /* 0x000fcc0000000018 */
[----:B------:R-:W-:Y:S02]  /*06e0*/  DMUL R26, R22, R16 ;  /* 0x00000010161a7228 */ /* 0x000fe40000000000 */
[----:B------:R-:W-:Y:S02]  /*06f0*/  DFMA R20, R10, R20, R24 ;  /* 0x000000140a14722b */ /* 0x000fe40000000018 */
[----:B------:R-:W-:-:S04]  /*0700*/  DADD R24, R12, -R22 ;  /* 0x000000000c187229 */ /* 0x000fc80000000816 */
[----:B------:R-:W-:-:S04]  /*0710*/  DFMA R12, R22, R16, -R26 ;  /* 0x00000010160c722b */ /* 0x000fc8000000081a */
[----:B------:R-:W-:-:S04]  /*0720*/  DADD R24, R18, R24 ;  /* 0x0000000012187229 */ /* 0x000fc80000000018 */
[----:B------:R-:W-:-:S08]  /*0730*/  DFMA R12, R22, R20, R12 ;  /* 0x00000014160c722b */ /* 0x000fd0000000000c */
[----:B------:R-:W-:-:S08]  /*0740*/  DFMA R24, R24, R16, R12 ;  /* 0x000000101818722b */ /* 0x000fd0000000000c */
[----:B------:R-:W-:-:S08]  /*0750*/  DADD R16, R26, R24 ;  /* 0x000000001a107229 */ /* 0x000fd00000000018 */
[--C-:B------:R-:W-:Y:S02]  /*0760*/  DADD R12, R10, R16.reuse ;  /* 0x000000000a0c7229 */ /* 0x100fe40000000010 */
[----:B------:R-:W-:-:S06]  /*0770*/  DADD R26, R26, -R16 ;  /* 0x000000001a1a7229 */ /* 0x000fcc0000000810 */
[----:B------:R-:W-:Y:S02]  /*0780*/  DADD R10, R10, -R12 ;  /* 0x000000000a0a7229 */ /* 0x000fe4000000080c */
[----:B------:R-:W-:-:S06]  /*0790*/  DADD R26, R24, R26 ;  /* 0x00000000181a7229 */ /* 0x000fcc000000001a */
[----:B------:R-:W-:-:S08]  /*07a0*/  DADD R10, R16, R10 ;  /* 0x00000000100a7229 */ /* 0x000fd0000000000a */
[----:B------:R-:W-:-:S08]  /*07b0*/  DADD R10, R26, R10 ;  /* 0x000000001a0a7229 */ /* 0x000fd0000000000a */
[----:B------:R-:W-:Y:S02]  /*07c0*/  DADD R10, R14, R10 ;  /* 0x000000000e0a7229 */ /* 0x000fe4000000000a */
[----:B------:R-:W-:Y:S01]  /*07d0*/  DADD R14, R6, -UR6 ;  /* 0x80000006060e7e29 */ /* 0x000fe20008000000 */
[----:B------:R-:W-:Y:S01]  /*07e0*/  UMOV UR6, 0xfefa39ef ;  /* 0xfefa39ef00067882 */ /* 0x000fe20000000000 */
[----:B------:R-:W-:-:S04]  /*07f0*/  UMOV UR7, 0x3fe62e42 ;  /* 0x3fe62e4200077882 */ /* 0x000fc80000000000 */
[----:B------:R-:W-:-:S08]  /*0800*/  DADD R8, R12, R10 ;  /* 0x000000000c087229 */ /* 0x000fd0000000000a */
[--C-:B------:R-:W-:Y:S02]  /*0810*/  DFMA R6, R14, UR6, R8.reuse ;  /* 0x000000060e067c2b */ /* 0x100fe40008000008 */
[----:B------:R-:W-:-:S06]  /*0820*/  DADD R12, R12, -R8 ;  /* 0x000000000c0c7229 */ /* 0x000fcc0000000808 */
[----:B------:R-:W-:Y:S02]  /*0830*/  DFMA R16, R14, -UR6, R6 ;  /* 0x800000060e107c2b */ /* 0x000fe40008000006 */
[----:B------:R-:W-:-:S06]  /*0840*/  DADD R12, R10, R12 ;  /* 0x000000000a0c7229 */ /* 0x000fcc000000000c */
[----:B------:R-:W-:-:S08]  /*0850*/  DADD R16, -R8, R16 ;  /* 0x0000000008107229 */ /* 0x000fd00000000110 */
[----:B------:R-:W-:-:S08]  /*0860*/  DADD R12, R12, -R16 ;  /* 0x000000000c0c7229 */ /* 0x000fd00000000810 */
[----:B------:R-:W-:-:S08]  /*0870*/  DFMA R12, R14, UR8, R12 ;  /* 0x000000080e0c7c2b */ /* 0x000fd0000800000c */
[----:B------:R-:W-:-:S08]  /*0880*/  DADD R8, R6, R12 ;  /* 0x0000000006087229 */ /* 0x000fd0000000000c */
[----:B------:R-:W-:Y:S02]  /*0890*/  DADD R10, R6, -R8 ;  /* 0x00000000060a7229 */ /* 0x000fe40000000808 */
[----:B------:R-:W-:-:S06]  /*08a0*/  DMUL R6, R8, 2 ;  /* 0x4000000008067828 */ /* 0x000fcc0000000000 */
[----:B------:R-:W-:Y:S02]  /*08b0*/  DADD R12, R12, R10 ;  /* 0x000000000c0c7229 */ /* 0x000fe4000000000a */
[----:B------:R-:W-:Y:S01]  /*08c0*/  DFMA R8, R8, 2, -R6 ;  /* 0x400000000808782b */ /* 0x000fe20000000806 */
[----:B------:R-:W-:Y:S02]  /*08d0*/  IMAD.MOV.U32 R10, RZ, RZ, 0x652b82fe ;  /* 0x652b82feff0a7424 */ /* 0x000fe400078e00ff */
[----:B------:R-:W-:-:S05]  /*08e0*/  IMAD.MOV.U32 R11, RZ, RZ, 0x3ff71547 ;  /* 0x3ff71547ff0b7424 */ /* 0x000fca00078e00ff */
[----:B------:R-:W-:-:S08]  /*08f0*/  DFMA R12, R12, 2, R8 ;  /* 0x400000000c0c782b */ /* 0x000fd00000000008 */
[----:B------:R-:W-:-:S08]  /*0900*/  DADD R8, R6, R12 ;  /* 0x0000000006087229 */ /* 0x000fd0000000000c */
[----:B------:R-:W-:Y:S02]  /*0910*/  DFMA R10, R8, R10, 6.75539944105574400000e+15 ;  /* 0x43380000080a742b */ /* 0x000fe4000000000a */
[----:B------:R-:W-:Y:S01]  /*0920*/  FSETP.GEU.AND P0, PT, |R9|, 4.1917929649353027344, PT ;  /* 0x4086232b0900780b */ /* 0x000fe20003f0e200 */
[----:B------:R-:W-:-:S05]  /*0930*/  DADD R6, R6, -R8 ;  /* 0x0000000006067229 */ /* 0x000fca0000000808 */
[----:B------:R-:W-:-:S03]  /*0940*/  DADD R14, R10, -6.75539944105574400000e+15 ;  /* 0xc33800000a0e7429 */ /* 0x000fc60000000000 */
[----:B------:R-:W-:-:S05]  /*0950*/  DADD R12, R12, R6 ;  /* 0x000000000c0c7229 */ /* 0x000fca0000000006 */
[----:B------:R-:W-:Y:S01]  /*0960*/  DFMA R16, R14, -UR6, R8 ;  /* 0x800000060e107c2b */ /* 0x000fe20008000008 */
[----:B------:R-:W-:Y:S01]  /*0970*/  UMOV UR6, 0x3b39803f ;  /* 0x3b39803f00067882 */ /* 0x000fe20000000000 */
[----:B------:R-:W-:-:S06]  /*0980*/  UMOV UR7, 0x3c7abc9e ;  /* 0x3c7abc9e00077882 */ /* 0x000fcc0000000000 */
[----:B------:R-:W-:Y:S01]  /*0990*/  DFMA R14, R14, -UR6, R16 ;  /* 0x800000060e0e7c2b */ /* 0x000fe20008000010 */
[----:B------:R-:W-:Y:S01]  /*09a0*/  UMOV UR6, 0x69ce2bdf ;  /* 0x69ce2bdf00067882 */ /* 0x000fe20000000000 */
[----:B------:R-:W-:Y:S01]  /*09b0*/  MOV R16, 0xfca213ea ;  /* 0xfca213ea00107802 */ /* 0x000fe20000000f00 */
[----:B------:R-:W-:Y:S01]  /*09c0*/  IMAD.MOV.U32 R17, RZ, RZ, 0x3e928af3 ;  /* 0x3e928af3ff117424 */ /* 0x000fe200078e00ff */
[----:B------:R-:W-:-:S05]  /*09d0*/  UMOV UR7, 0x3e5ade15 ;  /* 0x3e5ade1500077882 */ /* 0x000fca0000000000 */
[----:B------:R-:W-:Y:S01]  /*09e0*/  DFMA R16, R14, UR6, R16 ;  /* 0x000000060e107c2b */ /* 0x000fe20008000010 */
        /* <DEDUP_REMOVED lines=24> */
[----:B------:R-:W-:-:S08]  /*0b70*/  DFMA R16, R14, R16, 1 ;  /* 0x3ff000000e10742b */ /* 0x000fd00000000010 */
[----:B------:R-:W-:-:S10]  /*0b80*/  DFMA R14, R14, R16, 1 ;  /* 0x3ff000000e0e742b */ /* 0x000fd40000000010 */
[----:B------:R-:W-:Y:S02]  /*0b90*/  IMAD R7, R10, 0x100000, R15 ;  /* 0x001000000a077824 */ /* 0x000fe400078e020f */
[----:B------:R-:W-:Y:S01]  /*0ba0*/  IMAD.MOV.U32 R6, RZ, RZ, R14 ;  /* 0x000000ffff067224 */ /* 0x000fe200078e000e */
[----:B------:R-:W-:Y:S06]  /*0bb0*/  @!P0 BRA `(.L_x_3) ;  /* 0x0000000000308947 */ /* 0x000fec0003800000 */
[----:B------:R-:W-:Y:S01]  /*0bc0*/  FSETP.GEU.AND P1, PT, |R9|, 4.2275390625, PT ;  /* 0x408748000900780b */ /* 0x000fe20003f2e200 */
[C---:B------:R-:W-:Y:S02]  /*0bd0*/  DADD R16, R8.reuse, +INF ;  /* 0x7ff0000008107429 */ /* 0x040fe40000000000 */
[----:B------:R-:W-:-:S08]  /*0be0*/  DSETP.GEU.AND P0, PT, R8, RZ, PT ;  /* 0x000000ff0800722a */ /* 0x000fd00003f0e000 */
[----:B------:R-:W-:Y:S02]  /*0bf0*/  FSEL R7, R17, RZ, P0 ;  /* 0x000000ff11077208 */ /* 0x000fe40000000000 */
[----:B------:R-:W-:-:S04]  /*0c00*/  @!P1 LEA.HI R6, R10, R10, RZ, 0x1 ;  /* 0x0000000a0a069211 */ /* 0x000fc800078f08ff */
[----:B------:R-:W-:Y:S02]  /*0c10*/  @!P1 SHF.R.S32.HI R9, RZ, 0x1, R6 ;  /* 0x00000001ff099819 */ /* 0x000fe40000011406 */
[----:B------:R-:W-:Y:S02]  /*0c20*/  FSEL R6, R16, RZ, P0 ;  /* 0x000000ff10067208 */ /* 0x000fe40000000000 */
[----:B------:R-:W-:Y:S01]  /*0c30*/  @!P1 LEA R15, R9, R15, 0x14 ;  /* 0x0000000f090f9211 */ /* 0x000fe200078ea0ff */
[----:B------:R-:W-:-:S05]  /*0c40*/  @!P1 IMAD.IADD R8, R10, 0x1, -R9 ;  /* 0x000000010a089824 */ /* 0x000fca00078e0a09 */
[----:B------:R-:W-:Y:S01]  /*0c50*/  @!P1 LEA R9, R8, 0x3ff00000, 0x14 ;  /* 0x3ff0000008099811 */ /* 0x000fe200078ea0ff */
[----:B------:R-:W-:-:S06]  /*0c60*/  @!P1 IMAD.MOV.U32 R8, RZ, RZ, RZ ;  /* 0x000000ffff089224 */ /* 0x000fcc00078e00ff */
[----:B------:R-:W-:-:S11]  /*0c70*/  @!P1 DMUL R6, R14, R8 ;  /* 0x000000080e069228 */ /* 0x000fd60000000000 */
.L_x_3:
[----:B------:R-:W-:Y:S02]  /*0c80*/  DFMA R12, R12, R6, R6 ;  /* 0x000000060c0c722b */ /* 0x000fe40000000006 */
[----:B------:R-:W-:-:S08]  /*0c90*/  DSETP.NEU.AND P0, PT, |R6|, +INF , PT ;  /* 0x7ff000000600742a */ /* 0x000fd00003f0d200 */
[----:B------:R-:W-:Y:S01]  /*0ca0*/  FSEL R10, R6, R12, !P0 ;  /* 0x0000000c060a7208 */ /* 0x000fe20004000000 */
[----:B------:R-:W-:Y:S01]  /*0cb0*/  IMAD.MOV.U32 R6, RZ, RZ, R0 ;  /* 0x000000ffff067224 */ /* 0x000fe200078e0000 */
[----:B------:R-:W-:Y:S01]  /*0cc0*/  FSEL R11, R7, R13, !P0 ;  /* 0x0000000d070b7208 */ /* 0x000fe20004000000 */
[----:B------:R-:W-:-:S04]  /*0cd0*/  IMAD.MOV.U32 R7, RZ, RZ, 0x0 ;  /* 0x00000000ff077424 */ /* 0x000fc800078e00ff */
[----:B------:R-:W-:Y:S05]  /*0ce0*/  RET.REL.NODEC R6 `(_Z3mapPfS_i) ;  /* 0xfffffff006c47950 */ /* 0x000fea0003c3ffff */
.L_x_4:
[----:B------:R-:W-:-:S00]  /*0cf0*/  BRA `(.L_x_4) ;  /* 0xfffffffc00fc7947 */ /* 0x000fc0000383ffff */
[----:B------:R-:W-:-:S00]  /*0d00*/  NOP ;  /* 0x0000000000007918 */ /* 0x000fc00000000000 */
[----:B------:R-:W-:-:S00]  /*0d10*/  NOP ;  /* 0x0000000000007918 */ /* 0x000fc00000000000 */
[----:B------:R-:W-:-:S00]  /*0d20*/  NOP ;  /* 0x0000000000007918 */ /* 0x000fc00000000000 */
[----:B------:R-:W-:-:S00]  /*0d30*/  NOP ;  /* 0x0000000000007918 */ /* 0x000fc00000000000 */
[----:B------:R-:W-:-:S00]  /*0d40*/  NOP ;  /* 0x0000000000007918 */ /* 0x000fc00000000000 */
[----:B------:R-:W-:-:S00]  /*0d50*/  NOP ;  /* 0x0000000000007918 */ /* 0x000fc00000000000 */
[----:B------:R-:W-:-:S00]  /*0d60*/  NOP ;  /* 0x0000000000007918 */ /* 0x000fc00000000000 */
[----:B------:R-:W-:-:S00]  /*0d70*/  NOP ;  /* 0x0000000000007918 */ /* 0x000fc00000000000 */
.L_x_5:


//--------------------- .nv.shared.reserved.0     --------------------------
	.section	.nv.shared.reserved.0,"aw",@nobits
	.weak		__nv_reservedSMEM_offset_0_alias
	.size		__nv_reservedSMEM_offset_0_alias, 0, 64
	.other		__nv_reservedSMEM_offset_0_alias,@"STO_CUDA_RESERVED_SHARED STV_DEFAULT"
__nv_reservedSMEM_offset_0_alias:
	.zero		0
	.zero		64


//--------------------- .nv.constant0._Z3mapPfS_i --------------------------
	.section	.nv.constant0._Z3mapPfS_i,"a",@progbits
	.sectionflags	@""
	.align	4
.nv.constant0._Z3mapPfS_i:
	.zero		916


//--------------------- SYMBOLS --------------------------

	.type		.nv.reservedSmem.offset0,@object
	.size		.nv.reservedSmem.offset0,0x4
